//
// Generated by NVIDIA NVVM Compiler
//
// Compiler Build ID: CL-36424714
// Cuda compilation tools, release 13.0, V13.0.88
// Based on NVVM 20.0.0
//

.version 9.0
.target sm_100
.address_size 64

	// .globl	_Z14extractIndicesxPKxPiS1_i

.visible .entry _Z14extractIndicesxPKxPiS1_i(
	.param .u64 _Z14extractIndicesxPKxPiS1_i_param_0,
	.param .u64 .ptr .align 1 _Z14extractIndicesxPKxPiS1_i_param_1,
	.param .u64 .ptr .align 1 _Z14extractIndicesxPKxPiS1_i_param_2,
	.param .u64 .ptr .align 1 _Z14extractIndicesxPKxPiS1_i_param_3,
	.param .u32 _Z14extractIndicesxPKxPiS1_i_param_4
)
{
	.reg .pred 	%p<7>;
	.reg .b32 	%r<16>;
	.reg .b64 	%rd<19>;

	ld.param.u64 	%rd7, [_Z14extractIndicesxPKxPiS1_i_param_0];
	ld.param.u64 	%rd8, [_Z14extractIndicesxPKxPiS1_i_param_1];
	ld.param.u64 	%rd9, [_Z14extractIndicesxPKxPiS1_i_param_2];
	ld.param.u64 	%rd10, [_Z14extractIndicesxPKxPiS1_i_param_3];
	ld.param.u32 	%r8, [_Z14extractIndicesxPKxPiS1_i_param_4];
	mov.u32 	%r9, %ctaid.x;
	mov.u32 	%r1, %ntid.x;
	mov.u32 	%r10, %tid.x;
	mad.lo.s32 	%r15, %r9, %r1, %r10;
	setp.lt.s32 	%p1, %r8, 1;
	cvt.s64.s32 	%rd18, %r15;
	setp.le.s64 	%p2, %rd7, %rd18;
	or.pred  	%p3, %p1, %p2;
	@%p3 bra 	$L__BB0_3;
	mov.u32 	%r12, %nctaid.x;
	mul.lo.s32 	%r3, %r1, %r12;
	cvta.to.global.u64 	%rd2, %rd8;
	cvta.to.global.u64 	%rd3, %rd9;
	cvta.to.global.u64 	%rd4, %rd10;
	mov.b32 	%r14, 0;
$L__BB0_2:
	shl.b32 	%r13, %r15, 1;
	mul.wide.s32 	%rd11, %r13, 8;
	add.s64 	%rd12, %rd2, %rd11;
	ld.global.u64 	%rd13, [%rd12];
	shl.b64 	%rd14, %rd18, 2;
	add.s64 	%rd15, %rd3, %rd14;
	st.global.u32 	[%rd15], %rd13;
	ld.global.u64 	%rd16, [%rd12+8];
	add.s64 	%rd17, %rd4, %rd14;
	st.global.u32 	[%rd17], %rd16;
	add.s32 	%r15, %r15, %r3;
	add.s32 	%r14, %r14, 1;
	setp.lt.s32 	%p4, %r14, %r8;
	cvt.s64.s32 	%rd18, %r15;
	setp.gt.s64 	%p5, %rd7, %rd18;
	and.pred  	%p6, %p4, %p5;
	@%p6 bra 	$L__BB0_2;
$L__BB0_3:
	ret;

}
	// .globl	_Z11initIndicesxPii
.visible .entry _Z11initIndicesxPii(
	.param .u64 _Z11initIndicesxPii_param_0,
	.param .u64 .ptr .align 1 _Z11initIndicesxPii_param_1,
	.param .u32 _Z11initIndicesxPii_param_2
)
{
	.reg .pred 	%p<7>;
	.reg .b32 	%r<15>;
	.reg .b64 	%rd<10>;

	ld.param.u64 	%rd5, [_Z11initIndicesxPii_param_0];
	ld.param.u64 	%rd6, [_Z11initIndicesxPii_param_1];
	ld.param.u32 	%r8, [_Z11initIndicesxPii_param_2];
	mov.u32 	%r9, %ctaid.x;
	mov.u32 	%r1, %ntid.x;
	mov.u32 	%r10, %tid.x;
	mad.lo.s32 	%r14, %r9, %r1, %r10;
	setp.lt.s32 	%p1, %r8, 1;
	cvt.s64.s32 	%rd9, %r14;
	setp.le.s64 	%p2, %rd5, %rd9;
	or.pred  	%p3, %p1, %p2;
	@%p3 bra 	$L__BB1_3;
	mov.u32 	%r12, %nctaid.x;
	mul.lo.s32 	%r3, %r1, %r12;
	cvta.to.global.u64 	%rd2, %rd6;
	mov.b32 	%r13, 0;
$L__BB1_2:
	shl.b64 	%rd7, %rd9, 2;
	add.s64 	%rd8, %rd2, %rd7;
	st.global.u32 	[%rd8], %r14;
	add.s32 	%r14, %r14, %r3;
	add.s32 	%r13, %r13, 1;
	setp.lt.s32 	%p4, %r13, %r8;
	cvt.s64.s32 	%rd9, %r14;
	setp.gt.s64 	%p5, %rd5, %rd9;
	and.pred  	%p6, %p4, %p5;
	@%p6 bra 	$L__BB1_2;
$L__BB1_3:
	ret;

}
	// .globl	_Z6resortxPiPKiPKfS_Pfi
.visible .entry _Z6resortxPiPKiPKfS_Pfi(
	.param .u64 _Z6resortxPiPKiPKfS_Pfi_param_0,
	.param .u64 .ptr .align 1 _Z6resortxPiPKiPKfS_Pfi_param_1,
	.param .u64 .ptr .align 1 _Z6resortxPiPKiPKfS_Pfi_param_2,
	.param .u64 .ptr .align 1 _Z6resortxPiPKiPKfS_Pfi_param_3,
	.param .u64 .ptr .align 1 _Z6resortxPiPKiPKfS_Pfi_param_4,
	.param .u64 .ptr .align 1 _Z6resortxPiPKiPKfS_Pfi_param_5,
	.param .u32 _Z6resortxPiPKiPKfS_Pfi_param_6
)
{
	.reg .pred 	%p<7>;
	.reg .b32 	%r<17>;
	.reg .b32 	%f<2>;
	.reg .b64 	%rd<23>;

	ld.param.u64 	%rd9, [_Z6resortxPiPKiPKfS_Pfi_param_0];
	ld.param.u64 	%rd10, [_Z6resortxPiPKiPKfS_Pfi_param_1];
	ld.param.u64 	%rd11, [_Z6resortxPiPKiPKfS_Pfi_param_2];
	ld.param.u64 	%rd12, [_Z6resortxPiPKiPKfS_Pfi_param_3];
	ld.param.u64 	%rd13, [_Z6resortxPiPKiPKfS_Pfi_param_4];
	ld.param.u64 	%rd14, [_Z6resortxPiPKiPKfS_Pfi_param_5];
	ld.param.u32 	%r8, [_Z6resortxPiPKiPKfS_Pfi_param_6];
	mov.u32 	%r9, %ctaid.x;
	mov.u32 	%r1, %ntid.x;
	mov.u32 	%r10, %tid.x;
	mad.lo.s32 	%r16, %r9, %r1, %r10;
	setp.lt.s32 	%p1, %r8, 1;
	cvt.s64.s32 	%rd22, %r16;
	setp.le.s64 	%p2, %rd9, %rd22;
	or.pred  	%p3, %p1, %p2;
	@%p3 bra 	$L__BB2_3;
	mov.u32 	%r12, %nctaid.x;
	mul.lo.s32 	%r3, %r1, %r12;
	cvta.to.global.u64 	%rd2, %rd10;
	cvta.to.global.u64 	%rd3, %rd11;
	cvta.to.global.u64 	%rd4, %rd13;
	cvta.to.global.u64 	%rd5, %rd12;
	cvta.to.global.u64 	%rd6, %rd14;
	mov.b32 	%r15, 0;
$L__BB2_2:
	shl.b64 	%rd15, %rd22, 2;
	add.s64 	%rd16, %rd2, %rd15;
	ld.global.u32 	%r13, [%rd16];
	mul.wide.s32 	%rd17, %r13, 4;
	add.s64 	%rd18, %rd3, %rd17;
	ld.global.u32 	%r14, [%rd18];
	add.s64 	%rd19, %rd4, %rd15;
	st.global.u32 	[%rd19], %r14;
	add.s64 	%rd20, %rd5, %rd17;
	ld.global.f32 	%f1, [%rd20];
	add.s64 	%rd21, %rd6, %rd15;
	st.global.f32 	[%rd21], %f1;
	add.s32 	%r16, %r16, %r3;
	add.s32 	%r15, %r15, 1;
	setp.lt.s32 	%p4, %r15, %r8;
	cvt.s64.s32 	%rd22, %r16;
	setp.gt.s64 	%p5, %rd9, %rd22;
	and.pred  	%p6, %p4, %p5;
	@%p6 bra 	$L__BB2_2;
$L__BB2_3:
	ret;

}


// ===== COMPILED SASS (sm_100) =====

	.target	sm_100

	.elftype	@"ET_EXEC"


//--------------------- .note.nv.tkinfo           --------------------------
	.section	.note.nv.tkinfo,"",@"SHT_NOTE"
	.sectionflags	@"SHF_NOTE_NV_TKINFO"
	.tkinfo
        /*0018*/ 	.word	0x00000002
        /*0030*/ 	.string	""
        /*0030*/ 	.string	"ptxas"
        /*0030*/ 	.string	"Cuda compilation tools, release 13.0, V13.0.88"
        /*0030*/ 	.string	"Build cuda_13.0.r13.0/compiler.36424714_0"
        /*0030*/ 	.string	"-arch sm_100 -m 64 "



//--------------------- .note.nv.cuinfo           --------------------------
	.section	.note.nv.cuinfo,"",@"SHT_NOTE"
	.sectionflags	@"SHF_NOTE_NV_CUINFO"
        /*0018*/ 	.short	0x0002
        /*001a*/ 	.short	0x0064
        /*001c*/ 	.short	0x0082
	.zero		2


//--------------------- .nv.info                  --------------------------
	.section	.nv.info,"",@"SHT_CUDA_INFO"
	.align	4


	//----- nvinfo : EIATTR_REGCOUNT
	.align		4
        /*0000*/ 	.byte	0x04, 0x2f
        /*0002*/ 	.short	(.L_1 - .L_0)
	.align		4
.L_0:
        /*0004*/ 	.word	index@(_Z14extractIndicesxPKxPiS1_i)
        /*0008*/ 	.word	0x00000016


	//----- nvinfo : EIATTR_FRAME_SIZE
	.align		4
.L_1:
        /*000c*/ 	.byte	0x04, 0x11
        /*000e*/ 	.short	(.L_3 - .L_2)
	.align		4
.L_2:
        /*0010*/ 	.word	index@(_Z14extractIndicesxPKxPiS1_i)
        /*0014*/ 	.word	0x00000000


	//----- nvinfo : EIATTR_REGCOUNT
	.align		4
.L_3:
        /*0018*/ 	.byte	0x04, 0x2f
        /*001a*/ 	.short	(.L_5 - .L_4)
	.align		4
.L_4:
        /*001c*/ 	.word	index@(_Z11initIndicesxPii)
        /*0020*/ 	.word	0x0000000c


	//----- nvinfo : EIATTR_FRAME_SIZE
	.align		4
.L_5:
        /*0024*/ 	.byte	0x04, 0x11
        /*0026*/ 	.short	(.L_7 - .L_6)
	.align		4
.L_6:
        /*0028*/ 	.word	index@(_Z11initIndicesxPii)
        /*002c*/ 	.word	0x00000000


	//----- nvinfo : EIATTR_REGCOUNT
	.align		4
.L_7:
        /*0030*/ 	.byte	0x04, 0x2f
        /*0032*/ 	.short	(.L_9 - .L_8)
	.align		4
.L_8:
        /*0034*/ 	.word	index@(_Z6resortxPiPKiPKfS_Pfi)
        /*0038*/ 	.word	0x00000016


	//----- nvinfo : EIATTR_FRAME_SIZE
	.align		4
.L_9:
        /*003c*/ 	.byte	0x04, 0x11
        /*003e*/ 	.short	(.L_11 - .L_10)
	.align		4
.L_10:
        /*0040*/ 	.word	index@(_Z6resortxPiPKiPKfS_Pfi)
        /*0044*/ 	.word	0x00000000


	//----- nvinfo : EIATTR_MIN_STACK_SIZE
	.align		4
.L_11:
        /*0048*/ 	.byte	0x04, 0x12
        /*004a*/ 	.short	(.L_13 - .L_12)
	.align		4
.L_12:
        /*004c*/ 	.word	index@(_Z6resortxPiPKiPKfS_Pfi)
        /*0050*/ 	.word	0x00000000


	//----- nvinfo : EIATTR_MIN_STACK_SIZE
	.align		4
.L_13:
        /*0054*/ 	.byte	0x04, 0x12
        /*0056*/ 	.short	(.L_15 - .L_14)
	.align		4
.L_14:
        /*0058*/ 	.word	index@(_Z11initIndicesxPii)
        /*005c*/ 	.word	0x00000000


	//----- nvinfo : EIATTR_MIN_STACK_SIZE
	.align		4
.L_15:
        /*0060*/ 	.byte	0x04, 0x12
        /*0062*/ 	.short	(.L_17 - .L_16)
	.align		4
.L_16:
        /*0064*/ 	.word	index@(_Z14extractIndicesxPKxPiS1_i)
        /*0068*/ 	.word	0x00000000
.L_17:


//--------------------- .nv.compat                --------------------------
	.section	.nv.compat,"",@"SHT_CUDA_COMPAT_INFO"
	.align	4
        /*0000*/ 	.byte	0x02, 0x09, 0x00, 0x00, 0x02, 0x02, 0x01, 0x00, 0x02, 0x05, 0x05, 0x00, 0x03, 0x07, 0x01, 0x01
        /*0010*/ 	.byte	0x02, 0x03, 0x00, 0x00, 0x02, 0x06, 0x01, 0x00, 0x04, 0x0b, 0x08, 0x00, 0x09, 0x00, 0x00, 0x00
        /*0020*/ 	.byte	0x00, 0x00, 0x00, 0x00


//--------------------- .nv.info._Z6resortxPiPKiPKfS_Pfi --------------------------
	.section	.nv.info._Z6resortxPiPKiPKfS_Pfi,"",@"SHT_CUDA_INFO"
	.sectionflags	@""
	.align	4


	//----- nvinfo : EIATTR_CUDA_API_VERSION
	.align		4
        /*0000*/ 	.byte	0x04, 0x37
        /*0002*/ 	.short	(.L_19 - .L_18)
.L_18:
        /*0004*/ 	.word	0x00000082


	//----- nvinfo : EIATTR_KPARAM_INFO
	.align		4
.L_19:
        /*0008*/ 	.byte	0x04, 0x17
        /*000a*/ 	.short	(.L_21 - .L_20)
.L_20:
        /*000c*/ 	.word	0x00000000
        /*0010*/ 	.short	0x0006
        /*0012*/ 	.short	0x0030
        /*0014*/ 	.byte	0x00, 0xf0, 0x11, 0x00


	//----- nvinfo : EIATTR_KPARAM_INFO
	.align		4
.L_21:
        /*0018*/ 	.byte	0x04, 0x17
        /*001a*/ 	.short	(.L_23 - .L_22)
.L_22:
        /*001c*/ 	.word	0x00000000
        /*0020*/ 	.short	0x0005
        /*0022*/ 	.short	0x0028
        /*0024*/ 	.byte	0x00, 0xf5, 0x21, 0x00


	//----- nvinfo : EIATTR_KPARAM_INFO
	.align		4
.L_23:
        /*0028*/ 	.byte	0x04, 0x17
        /*002a*/ 	.short	(.L_25 - .L_24)
.L_24:
        /*002c*/ 	.word	0x00000000
        /*0030*/ 	.short	0x0004
        /*0032*/ 	.short	0x0020
        /*0034*/ 	.byte	0x00, 0xf5, 0x21, 0x00


	//----- nvinfo : EIATTR_KPARAM_INFO
	.align		4
.L_25:
        /*0038*/ 	.byte	0x04, 0x17
        /*003a*/ 	.short	(.L_27 - .L_26)
.L_26:
        /*003c*/ 	.word	0x00000000
        /*0040*/ 	.short	0x0003
        /*0042*/ 	.short	0x0018
        /*0044*/ 	.byte	0x00, 0xf5, 0x21, 0x00


	//----- nvinfo : EIATTR_KPARAM_INFO
	.align		4
.L_27:
        /*0048*/ 	.byte	0x04, 0x17
        /*004a*/ 	.short	(.L_29 - .L_28)
.L_28:
        /*004c*/ 	.word	0x00000000
        /*0050*/ 	.short	0x0002
        /*0052*/ 	.short	0x0010
        /*0054*/ 	.byte	0x00, 0xf5, 0x21, 0x00


	//----- nvinfo : EIATTR_KPARAM_INFO
	.align		4
.L_29:
        /*0058*/ 	.byte	0x04, 0x17
        /*005a*/ 	.short	(.L_31 - .L_30)
.L_30:
        /*005c*/ 	.word	0x00000000
        /*0060*/ 	.short	0x0001
        /*0062*/ 	.short	0x0008
        /*0064*/ 	.byte	0x00, 0xf5, 0x21, 0x00


	//----- nvinfo : EIATTR_KPARAM_INFO
	.align		4
.L_31:
        /*0068*/ 	.byte	0x04, 0x17
        /*006a*/ 	.short	(.L_33 - .L_32)
.L_32:
        /*006c*/ 	.word	0x00000000
        /*0070*/ 	.short	0x0000
        /*0072*/ 	.short	0x0000
        /*0074*/ 	.byte	0x00, 0xf0, 0x21, 0x00


	//----- nvinfo : EIATTR_SPARSE_MMA_MASK
	.align		4
.L_33:
        /*0078*/ 	.byte	0x03, 0x50
        /*007a*/ 	.short	0x0000


	//----- nvinfo : EIATTR_MAXREG_COUNT
	.align		4
        /*007c*/ 	.byte	0x03, 0x1b
        /*007e*/ 	.short	0x00ff


	//----- nvinfo : EIATTR_MERCURY_ISA_VERSION
	.align		4
        /*0080*/ 	.byte	0x03, 0x5f
        /*0082*/ 	.short	0x0101


	//----- nvinfo : EIATTR_VRC_CTA_INIT_COUNT
	.align		4
        /*0084*/ 	.byte	0x02, 0x4a
	.zero		1
	.zero		1


	//----- nvinfo : EIATTR_EXIT_INSTR_OFFSETS
	.align		4
        /*0088*/ 	.byte	0x04, 0x1c
        /*008a*/ 	.short	(.L_35 - .L_34)


	//   ....[0]....
.L_34:
        /*008c*/ 	.word	0x000000b0


	//   ....[1]....
        /*0090*/ 	.word	0x000002c0


	//----- nvinfo : EIATTR_CRS_STACK_SIZE
	.align		4
.L_35:
        /*0094*/ 	.byte	0x04, 0x1e
        /*0096*/ 	.short	(.L_37 - .L_36)
.L_36:
        /*0098*/ 	.word	0x00000000


	//----- nvinfo : EIATTR_CBANK_PARAM_SIZE
	.align		4
.L_37:
        /*009c*/ 	.byte	0x03, 0x19
        /*009e*/ 	.short	0x0034


	//----- nvinfo : EIATTR_PARAM_CBANK
	.align		4
        /*00a0*/ 	.byte	0x04, 0x0a
        /*00a2*/ 	.short	(.L_39 - .L_38)
	.align		4
.L_38:
        /*00a4*/ 	.word	index@(.nv.constant0._Z6resortxPiPKiPKfS_Pfi)
        /*00a8*/ 	.short	0x0380
        /*00aa*/ 	.short	0x0034


	//----- nvinfo : EIATTR_SW_WAR
	.align		4
.L_39:
        /*00ac*/ 	.byte	0x04, 0x36
        /*00ae*/ 	.short	(.L_41 - .L_40)
.L_40:
        /*00b0*/ 	.word	0x00000008
.L_41:


//--------------------- .nv.info._Z11initIndicesxPii --------------------------
	.section	.nv.info._Z11initIndicesxPii,"",@"SHT_CUDA_INFO"
	.sectionflags	@""
	.align	4


	//----- nvinfo : EIATTR_CUDA_API_VERSION
	.align		4
        /*0000*/ 	.byte	0x04, 0x37
        /*0002*/ 	.short	(.L_43 - .L_42)
.L_42:
        /*0004*/ 	.word	0x00000082


	//----- nvinfo : EIATTR_KPARAM_INFO
	.align		4
.L_43:
        /*0008*/ 	.byte	0x04, 0x17
        /*000a*/ 	.short	(.L_45 - .L_44)
.L_44:
        /*000c*/ 	.word	0x00000000
        /*0010*/ 	.short	0x0002
        /*0012*/ 	.short	0x0010
        /*0014*/ 	.byte	0x00, 0xf0, 0x11, 0x00


	//----- nvinfo : EIATTR_KPARAM_INFO
	.align		4
.L_45:
        /*0018*/ 	.byte	0x04, 0x17
        /*001a*/ 	.short	(.L_47 - .L_46)
.L_46:
        /*001c*/ 	.word	0x00000000
        /*0020*/ 	.short	0x0001
        /*0022*/ 	.short	0x0008
        /*0024*/ 	.byte	0x00, 0xf5, 0x21, 0x00


	//----- nvinfo : EIATTR_KPARAM_INFO
	.align		4
.L_47:
        /*0028*/ 	.byte	0x04, 0x17
        /*002a*/ 	.short	(.L_49 - .L_48)
.L_48:
        /*002c*/ 	.word	0x00000000
        /*0030*/ 	.short	0x0000
        /*0032*/ 	.short	0x0000
        /*0034*/ 	.byte	0x00, 0xf0, 0x21, 0x00


	//----- nvinfo : EIATTR_SPARSE_MMA_MASK
	.align		4
.L_49:
        /*0038*/ 	.byte	0x03, 0x50
        /*003a*/ 	.short	0x0000


	//----- nvinfo : EIATTR_MAXREG_COUNT
	.align		4
        /*003c*/ 	.byte	0x03, 0x1b
        /*003e*/ 	.short	0x00ff


	//----- nvinfo : EIATTR_MERCURY_ISA_VERSION
	.align		4
        /*0040*/ 	.byte	0x03, 0x5f
        /*0042*/ 	.short	0x0101


	//----- nvinfo : EIATTR_VRC_CTA_INIT_COUNT
	.align		4
        /*0044*/ 	.byte	0x02, 0x4a
	.zero		1
	.zero		1


	//----- nvinfo : EIATTR_EXIT_INSTR_OFFSETS
	.align		4
        /*0048*/ 	.byte	0x04, 0x1c
        /*004a*/ 	.short	(.L_51 - .L_50)


	//   ....[0]....
.L_50:
        /*004c*/ 	.word	0x000000b0


	//   ....[1]....
        /*0050*/ 	.word	0x000001e0


	//----- nvinfo : EIATTR_CRS_STACK_SIZE
	.align		4
.L_51:
        /*0054*/ 	.byte	0x04, 0x1e
        /*0056*/ 	.short	(.L_53 - .L_52)
.L_52:
        /*0058*/ 	.word	0x00000000


	//----- nvinfo : EIATTR_CBANK_PARAM_SIZE
	.align		4
.L_53:
        /*005c*/ 	.byte	0x03, 0x19
        /*005e*/ 	.short	0x0014


	//----- nvinfo : EIATTR_PARAM_CBANK
	.align		4
        /*0060*/ 	.byte	0x04, 0x0a
        /*0062*/ 	.short	(.L_55 - .L_54)
	.align		4
.L_54:
        /*0064*/ 	.word	index@(.nv.constant0._Z11initIndicesxPii)
        /*0068*/ 	.short	0x0380
        /*006a*/ 	.short	0x0014


	//----- nvinfo : EIATTR_SW_WAR
	.align		4
.L_55:
        /*006c*/ 	.byte	0x04, 0x36
        /*006e*/ 	.short	(.L_57 - .L_56)
.L_56:
        /*0070*/ 	.word	0x00000008
.L_57:


//--------------------- .nv.info._Z14extractIndicesxPKxPiS1_i --------------------------
	.section	.nv.info._Z14extractIndicesxPKxPiS1_i,"",@"SHT_CUDA_INFO"
	.sectionflags	@""
	.align	4


	//----- nvinfo : EIATTR_CUDA_API_VERSION
	.align		4
        /*0000*/ 	.byte	0x04, 0x37
        /*0002*/ 	.short	(.L_59 - .L_58)
.L_58:
        /*0004*/ 	.word	0x00000082


	//----- nvinfo : EIATTR_KPARAM_INFO
	.align		4
.L_59:
        /*0008*/ 	.byte	0x04, 0x17
        /*000a*/ 	.short	(.L_61 - .L_60)
.L_60:
        /*000c*/ 	.word	0x00000000
        /*0010*/ 	.short	0x0004
        /*0012*/ 	.short	0x0020
        /*0014*/ 	.byte	0x00, 0xf0, 0x11, 0x00


	//----- nvinfo : EIATTR_KPARAM_INFO
	.align		4
.L_61:
        /*0018*/ 	.byte	0x04, 0x17
        /*001a*/ 	.short	(.L_63 - .L_62)
.L_62:
        /*001c*/ 	.word	0x00000000
        /*0020*/ 	.short	0x0003
        /*0022*/ 	.short	0x0018
        /*0024*/ 	.byte	0x00, 0xf5, 0x21, 0x00


	//----- nvinfo : EIATTR_KPARAM_INFO
	.align		4
.L_63:
        /*0028*/ 	.byte	0x04, 0x17
        /*002a*/ 	.short	(.L_65 - .L_64)
.L_64:
        /*002c*/ 	.word	0x00000000
        /*0030*/ 	.short	0x0002
        /*0032*/ 	.short	0x0010
        /*0034*/ 	.byte	0x00, 0xf5, 0x21, 0x00


	//----- nvinfo : EIATTR_KPARAM_INFO
	.align		4
.L_65:
        /*0038*/ 	.byte	0x04, 0x17
        /*003a*/ 	.short	(.L_67 - .L_66)
.L_66:
        /*003c*/ 	.word	0x00000000
        /*0040*/ 	.short	0x0001
        /*0042*/ 	.short	0x0008
        /*0044*/ 	.byte	0x00, 0xf5, 0x21, 0x00


	//----- nvinfo : EIATTR_KPARAM_INFO
	.align		4
.L_67:
        /*0048*/ 	.byte	0x04, 0x17
        /*004a*/ 	.short	(.L_69 - .L_68)
.L_68:
        /*004c*/ 	.word	0x00000000
        /*0050*/ 	.short	0x0000
        /*0052*/ 	.short	0x0000
        /*0054*/ 	.byte	0x00, 0xf0, 0x21, 0x00


	//----- nvinfo : EIATTR_SPARSE_MMA_MASK
	.align		4
.L_69:
        /*0058*/ 	.byte	0x03, 0x50
        /*005a*/ 	.short	0x0000


	//----- nvinfo : EIATTR_MAXREG_COUNT
	.align		4
        /*005c*/ 	.byte	0x03, 0x1b
        /*005e*/ 	.short	0x00ff


	//----- nvinfo : EIATTR_MERCURY_ISA_VERSION
	.align		4
        /*0060*/ 	.byte	0x03, 0x5f
        /*0062*/ 	.short	0x0101


	//----- nvinfo : EIATTR_VRC_CTA_INIT_COUNT
	.align		4
        /*0064*/ 	.byte	0x02, 0x4a
	.zero		1
	.zero		1


	//----- nvinfo : EIATTR_EXIT_INSTR_OFFSETS
	.align		4
        /*0068*/ 	.byte	0x04, 0x1c
        /*006a*/ 	.short	(.L_71 - .L_70)


	//   ....[0]....
.L_70:
        /*006c*/ 	.word	0x000000b0


	//   ....[1]....
        /*0070*/ 	.word	0x00000280


	//----- nvinfo : EIATTR_CRS_STACK_SIZE
	.align		4
.L_71:
        /*0074*/ 	.byte	0x04, 0x1e
        /*0076*/ 	.short	(.L_73 - .L_72)
.L_72:
        /*0078*/ 	.word	0x00000000


	//----- nvinfo : EIATTR_CBANK_PARAM_SIZE
	.align		4
.L_73:
        /*007c*/ 	.byte	0x03, 0x19
        /*007e*/ 	.short	0x0024


	//----- nvinfo : EIATTR_PARAM_CBANK
	.align		4
        /*0080*/ 	.byte	0x04, 0x0a
        /*0082*/ 	.short	(.L_75 - .L_74)
	.align		4
.L_74:
        /*0084*/ 	.word	index@(.nv.constant0._Z14extractIndicesxPKxPiS1_i)
        /*0088*/ 	.short	0x0380
        /*008a*/ 	.short	0x0024


	//----- nvinfo : EIATTR_SW_WAR
	.align		4
.L_75:
        /*008c*/ 	.byte	0x04, 0x36
        /*008e*/ 	.short	(.L_77 - .L_76)
.L_76:
        /*0090*/ 	.word	0x00000008
.L_77:


//--------------------- .nv.callgraph             --------------------------
	.section	.nv.callgraph,"",@"SHT_CUDA_CALLGRAPH"
	.align	4
	.sectionentsize	8
	.align		4
        /*0000*/ 	.word	0x00000000
	.align		4
        /*0004*/ 	.word	0xffffffff
	.align		4
        /*0008*/ 	.word	0x00000000
	.align		4
        /*000c*/ 	.word	0xfffffffe
	.align		4
        /*0010*/ 	.word	0x00000000
	.align		4
        /*0014*/ 	.word	0xfffffffd
	.align		4
        /*0018*/ 	.word	0x00000000
	.align		4
        /*001c*/ 	.word	0xfffffffc


//--------------------- .text._Z6resortxPiPKiPKfS_Pfi --------------------------
	.section	.text._Z6resortxPiPKiPKfS_Pfi,"ax",@progbits
	.align	128
        .global         _Z6resortxPiPKiPKfS_Pfi
        .type           _Z6resortxPiPKiPKfS_Pfi,@function
        .size           _Z6resortxPiPKiPKfS_Pfi,(.L_x_6 - _Z6resortxPiPKiPKfS_Pfi)
        .other          _Z6resortxPiPKiPKfS_Pfi,@"STO_CUDA_ENTRY STV_DEFAULT"
_Z6resortxPiPKiPKfS_Pfi:
.text._Z6resortxPiPKiPKfS_Pfi:
[----:B------:R-:W-:Y:S01]  /*0000*/  LDC R1, c[0x0][0x37c] ;  /* 0x0000df00ff017b82 */ /* 0x000fe20000000800 */
[----:B------:R-:W0:Y:S07]  /*0010*/  S2R R0, SR_TID.X ;  /* 0x0000000000007919 */ /* 0x000e2e0000002100 */
[----:B------:R-:W0:Y:S01]  /*0020*/  S2UR UR4, SR_CTAID.X ;  /* 0x00000000000479c3 */ /* 0x000e220000002500 */
[----:B------:R-:W1:Y:S07]  /*0030*/  LDCU.64 UR8, c[0x0][0x380] ;  /* 0x00007000ff0877ac */ /* 0x000e6e0008000a00 */
[----:B------:R-:W0:Y:S08]  /*0040*/  LDC R17, c[0x0][0x360] ;  /* 0x0000d800ff117b82 */ /* 0x000e300000000800 */
[----:B------:R-:W2:Y:S01]  /*0050*/  LDC R19, c[0x0][0x3b0] ;  /* 0x0000ec00ff137b82 */ /* 0x000ea20000000800 */
[----:B0-----:R-:W-:-:S05]  /*0060*/  IMAD R0, R17, UR4, R0 ;  /* 0x0000000411007c24 */ /* 0x001fca000f8e0200 */
[----:B-1----:R-:W-:Y:S02]  /*0070*/  ISETP.GE.U32.AND P0, PT, R0, UR8, PT ;  /* 0x0000000800007c0c */ /* 0x002fe4000bf06070 */
[----:B------:R-:W-:-:S04]  /*0080*/  SHF.R.S32.HI R6, RZ, 0x1f, R0 ;  /* 0x0000001fff067819 */ /* 0x000fc80000011400 */
[----:B------:R-:W-:-:S04]  /*0090*/  ISETP.GE.AND.EX P0, PT, R6, UR9, PT, P0 ;  /* 0x0000000906007c0c */ /* 0x000fc8000bf06300 */
[----:B--2---:R-:W-:-:S13]  /*00a0*/  ISETP.LT.OR P0, PT, R19, 0x1, P0 ;  /* 0x000000011300780c */ /* 0x004fda0000701670 */
[----:B------:R-:W-:Y:S05]  /*00b0*/  @P0 EXIT ;  /* 0x000000000000094d */ /* 0x000fea0003800000 */
[----:B------:R-:W0:Y:S01]  /*00c0*/  LDC.64 R2, c[0x0][0x390] ;  /* 0x0000e400ff027b82 */ /* 0x000e220000000a00 */
[----:B------:R-:W1:Y:S01]  /*00d0*/  LDCU UR4, c[0x0][0x370] ;  /* 0x00006e00ff0477ac */ /* 0x000e620008000800 */
[----:B------:R-:W-:Y:S02]  /*00e0*/  IMAD.MOV.U32 R10, RZ, RZ, R0 ;  /* 0x000000ffff0a7224 */ /* 0x000fe400078e0000 */
[----:B------:R-:W-:Y:S01]  /*00f0*/  IMAD.MOV.U32 R16, RZ, RZ, RZ ;  /* 0x000000ffff107224 */ /* 0x000fe200078e00ff */
[----:B------:R-:W2:Y:S03]  /*0100*/  LDCU.64 UR6, c[0x0][0x358] ;  /* 0x00006b00ff0677ac */ /* 0x000ea60008000a00 */
[----:B------:R-:W3:Y:S01]  /*0110*/  LDC.64 R4, c[0x0][0x398] ;  /* 0x0000e600ff047b82 */ /* 0x000ee20000000a00 */
[----:B------:R-:W4:Y:S01]  /*0120*/  LDCU.64 UR10, c[0x0][0x388] ;  /* 0x00007100ff0a77ac */ /* 0x000f220008000a00 */
[----:B------:R-:W0:Y:S01]  /*0130*/  LDCU.128 UR12, c[0x0][0x3a0] ;  /* 0x00007400ff0c77ac */ /* 0x000e220008000c00 */
[----:B-1----:R-:W-:-:S07]  /*0140*/  IMAD R17, R17, UR4, RZ ;  /* 0x0000000411117c24 */ /* 0x002fce000f8e02ff */
.L_x_0:
[C---:B-1----:R-:W-:Y:S01]  /*0150*/  IMAD.SHL.U32 R14, R10.reuse, 0x4, RZ ;  /* 0x000000040a0e7824 */ /* 0x042fe200078e00ff */
[----:B------:R-:W-:-:S04]  /*0160*/  SHF.L.U64.HI R15, R10, 0x2, R6 ;  /* 0x000000020a0f7819 */ /* 0x000fc80000010206 */
[----:B----4-:R-:W-:-:S04]  /*0170*/  IADD3 R10, P0, PT, R14, UR10, RZ ;  /* 0x0000000a0e0a7c10 */ /* 0x010fc8000ff1e0ff */
[----:B------:R-:W-:-:S06]  /*0180*/  IADD3.X R11, PT, PT, R15, UR11, RZ, P0, !PT ;  /* 0x0000000b0f0b7c10 */ /* 0x000fcc00087fe4ff */
[----:B--2---:R-:W2:Y:S01]  /*0190*/  LDG.E R11, desc[UR6][R10.64] ;  /* 0x000000060a0b7981 */ /* 0x004ea2000c1e1900 */
[----:B0-----:R-:W-:Y:S01]  /*01a0*/  IADD3 R12, P0, PT, R14, UR12, RZ ;  /* 0x0000000c0e0c7c10 */ /* 0x001fe2000ff1e0ff */
[----:B--2---:R-:W-:-:S06]  /*01b0*/  IMAD.WIDE R6, R11, 0x4, R2 ;  /* 0x000000040b067825 */ /* 0x004fcc00078e0202 */
[----:B------:R-:W2:Y:S01]  /*01c0*/  LDG.E R7, desc[UR6][R6.64] ;  /* 0x0000000606077981 */ /* 0x000ea2000c1e1900 */
[----:B------:R-:W-:Y:S01]  /*01d0*/  IADD3.X R13, PT, PT, R15, UR13, RZ, P0, !PT ;  /* 0x0000000d0f0d7c10 */ /* 0x000fe200087fe4ff */
[----:B---3--:R-:W-:Y:S01]  /*01e0*/  IMAD.WIDE R8, R11, 0x4, R4 ;  /* 0x000000040b087825 */ /* 0x008fe200078e0204 */
[----:B------:R-:W-:-:S03]  /*01f0*/  IADD3 R14, P0, PT, R14, UR14, RZ ;  /* 0x0000000e0e0e7c10 */ /* 0x000fc6000ff1e0ff */
[----:B--2---:R1:W-:Y:S04]  /*0200*/  STG.E desc[UR6][R12.64], R7 ;  /* 0x000000070c007986 */ /* 0x0043e8000c101906 */
[----:B------:R-:W2:Y:S01]  /*0210*/  LDG.E R9, desc[UR6][R8.64] ;  /* 0x0000000608097981 */ /* 0x000ea2000c1e1900 */
[----:B------:R-:W-:Y:S01]  /*0220*/  IADD3.X R15, PT, PT, R15, UR15, RZ, P0, !PT ;  /* 0x0000000f0f0f7c10 */ /* 0x000fe200087fe4ff */
[----:B------:R-:W-:Y:S02]  /*0230*/  IMAD.IADD R10, R17, 0x1, R0 ;  /* 0x00000001110a7824 */ /* 0x000fe400078e0200 */
[----:B------:R-:W-:Y:S02]  /*0240*/  VIADD R16, R16, 0x1 ;  /* 0x0000000110107836 */ /* 0x000fe40000000000 */
[----:B------:R-:W-:Y:S01]  /*0250*/  IMAD.MOV.U32 R0, RZ, RZ, R10 ;  /* 0x000000ffff007224 */ /* 0x000fe200078e000a */
[----:B------:R-:W-:-:S02]  /*0260*/  ISETP.GE.U32.AND P0, PT, R10, UR8, PT ;  /* 0x000000080a007c0c */ /* 0x000fc4000bf06070 */
[----:B------:R-:W-:Y:S02]  /*0270*/  SHF.R.S32.HI R6, RZ, 0x1f, R10 ;  /* 0x0000001fff067819 */ /* 0x000fe4000001140a */
[----:B------:R-:W-:Y:S02]  /*0280*/  ISETP.LT.AND P1, PT, R16, R19, PT ;  /* 0x000000131000720c */ /* 0x000fe40003f21270 */
[----:B------:R-:W-:Y:S01]  /*0290*/  ISETP.GE.AND.EX P0, PT, R6, UR9, PT, P0 ;  /* 0x0000000906007c0c */ /* 0x000fe2000bf06300 */
[----:B--2---:R1:W-:-:S12]  /*02a0*/  STG.E desc[UR6][R14.64], R9 ;  /* 0x000000090e007986 */ /* 0x0043d8000c101906 */
[----:B------:R-:W-:Y:S05]  /*02b0*/  @!P0 BRA P1, `(.L_x_0) ;  /* 0xfffffffc00a48947 */ /* 0x000fea000083ffff */
[----:B------:R-:W-:Y:S05]  /*02c0*/  EXIT ;  /* 0x000000000000794d */ /* 0x000fea0003800000 */
.L_x_1:
[----:B------:R-:W-:-:S00]  /*02d0*/  BRA `(.L_x_1) ;  /* 0xfffffffc00fc7947 */ /* 0x000fc0000383ffff */
[----:B------:R-:W-:-:S00]  /*02e0*/  NOP ;  /* 0x0000000000007918 */ /* 0x000fc00000000000 */
        /* <DEDUP_REMOVED lines=9> */
.L_x_6:


//--------------------- .text._Z11initIndicesxPii --------------------------
	.section	.text._Z11initIndicesxPii,"ax",@progbits
	.align	128
        .global         _Z11initIndicesxPii
        .type           _Z11initIndicesxPii,@function
        .size           _Z11initIndicesxPii,(.L_x_7 - _Z11initIndicesxPii)
        .other          _Z11initIndicesxPii,@"STO_CUDA_ENTRY STV_DEFAULT"
_Z11initIndicesxPii:
.text._Z11initIndicesxPii:
        /* <DEDUP_REMOVED lines=12> */
[----:B------:R-:W0:Y:S01]  /*00c0*/  LDCU UR4, c[0x0][0x370] ;  /* 0x00006e00ff0477ac */ /* 0x000e220008000800 */
[----:B------:R-:W-:Y:S02]  /*00d0*/  IMAD.MOV.U32 R7, RZ, RZ, R2 ;  /* 0x000000ffff077224 */ /* 0x000fe400078e0002 */
[----:B------:R-:W-:Y:S01]  /*00e0*/  IMAD.MOV.U32 R6, RZ, RZ, R0 ;  /* 0x000000ffff067224 */ /* 0x000fe200078e0000 */
[----:B------:R-:W1:Y:S01]  /*00f0*/  LDCU.64 UR6, c[0x0][0x358] ;  /* 0x00006b00ff0677ac */ /* 0x000e620008000a00 */
[----:B------:R-:W-:Y:S01]  /*0100*/  IMAD.MOV.U32 R4, RZ, RZ, RZ ;  /* 0x000000ffff047224 */ /* 0x000fe200078e00ff */
[----:B------:R-:W2:Y:S01]  /*0110*/  LDCU.64 UR10, c[0x0][0x388] ;  /* 0x00007100ff0a77ac */ /* 0x000ea20008000a00 */
[----:B0-----:R-:W-:-:S07]  /*0120*/  IMAD R5, R5, UR4, RZ ;  /* 0x0000000405057c24 */ /* 0x001fce000f8e02ff */
.L_x_2:
[----:B--2---:R-:W-:Y:S01]  /*0130*/  LEA R2, P0, R6, UR10, 0x2 ;  /* 0x0000000a06027c11 */ /* 0x004fe2000f8010ff */
[----:B------:R-:W-:-:S03]  /*0140*/  VIADD R4, R4, 0x1 ;  /* 0x0000000104047836 */ /* 0x000fc60000000000 */
[----:B------:R-:W-:Y:S01]  /*0150*/  LEA.HI.X R3, R6, UR11, R7, 0x2, P0 ;  /* 0x0000000b06037c11 */ /* 0x000fe200080f1407 */
[----:B------:R-:W-:Y:S01]  /*0160*/  IMAD.IADD R6, R5, 0x1, R0 ;  /* 0x0000000105067824 */ /* 0x000fe200078e0200 */
[----:B------:R-:W-:-:S03]  /*0170*/  ISETP.LT.AND P1, PT, R4, R9, PT ;  /* 0x000000090400720c */ /* 0x000fc60003f21270 */
[----:B-1----:R0:W-:Y:S01]  /*0180*/  STG.E desc[UR6][R2.64], R0 ;  /* 0x0000000002007986 */ /* 0x0021e2000c101906 */
[----:B------:R-:W-:Y:S02]  /*0190*/  ISETP.GE.U32.AND P0, PT, R6, UR8, PT ;  /* 0x0000000806007c0c */ /* 0x000fe4000bf06070 */
[----:B------:R-:W-:-:S04]  /*01a0*/  SHF.R.S32.HI R7, RZ, 0x1f, R6 ;  /* 0x0000001fff077819 */ /* 0x000fc80000011406 */
[----:B------:R-:W-:Y:S01]  /*01b0*/  ISETP.GE.AND.EX P0, PT, R7, UR9, PT, P0 ;  /* 0x0000000907007c0c */ /* 0x000fe2000bf06300 */
[----:B0-----:R-:W-:-:S12]  /*01c0*/  IMAD.MOV.U32 R0, RZ, RZ, R6 ;  /* 0x000000ffff007224 */ /* 0x001fd800078e0006 */
[----:B------:R-:W-:Y:S05]  /*01d0*/  @!P0 BRA P1, `(.L_x_2) ;  /* 0xfffffffc00d48947 */ /* 0x000fea000083ffff */
[----:B------:R-:W-:Y:S05]  /*01e0*/  EXIT ;  /* 0x000000000000794d */ /* 0x000fea0003800000 */
.L_x_3:
        /* <DEDUP_REMOVED lines=9> */
.L_x_7:


//--------------------- .text._Z14extractIndicesxPKxPiS1_i --------------------------
	.section	.text._Z14extractIndicesxPKxPiS1_i,"ax",@progbits
	.align	128
        .global         _Z14extractIndicesxPKxPiS1_i
        .type           _Z14extractIndicesxPKxPiS1_i,@function
        .size           _Z14extractIndicesxPKxPiS1_i,(.L_x_8 - _Z14extractIndicesxPKxPiS1_i)
        .other          _Z14extractIndicesxPKxPiS1_i,@"STO_CUDA_ENTRY STV_DEFAULT"
_Z14extractIndicesxPKxPiS1_i:
.text._Z14extractIndicesxPKxPiS1_i:
        /* <DEDUP_REMOVED lines=15> */
[----:B------:R-:W-:Y:S01]  /*00f0*/  IMAD.MOV.U32 R12, RZ, RZ, R0 ;  /* 0x000000ffff0c7224 */ /* 0x000fe200078e0000 */
[----:B------:R-:W2:Y:S01]  /*0100*/  LDCU.64 UR6, c[0x0][0x358] ;  /* 0x00006b00ff0677ac */ /* 0x000ea20008000a00 */
[----:B------:R-:W-:Y:S01]  /*0110*/  IMAD.MOV.U32 R10, RZ, RZ, RZ ;  /* 0x000000ffff0a7224 */ /* 0x000fe200078e00ff */
[----:B------:R-:W3:Y:S01]  /*0120*/  LDCU.128 UR12, c[0x0][0x390] ;  /* 0x00007200ff0c77ac */ /* 0x000ee20008000c00 */
[----:B-1----:R-:W-:-:S07]  /*0130*/  IMAD R11, R11, UR4, RZ ;  /* 0x000000040b0b7c24 */ /* 0x002fce000f8e02ff */
.L_x_4:
[----:B------:R-:W-:-:S04]  /*0140*/  IMAD.SHL.U32 R5, R0, 0x2, RZ ;  /* 0x0000000200057824 */ /* 0x000fc800078e00ff */
[----:B0-----:R-:W-:-:S05]  /*0150*/  IMAD.WIDE R4, R5, 0x8, R2 ;  /* 0x0000000805047825 */ /* 0x001fca00078e0202 */
[----:B-12---:R-:W2:Y:S01]  /*0160*/  LDG.E R13, desc[UR6][R4.64] ;  /* 0x00000006040d7981 */ /* 0x006ea2000c1e1900 */
[C---:B------:R-:W-:Y:S01]  /*0170*/  IMAD.SHL.U32 R8, R12.reuse, 0x4, RZ ;  /* 0x000000040c087824 */ /* 0x040fe200078e00ff */
[----:B------:R-:W-:-:S04]  /*0180*/  SHF.L.U64.HI R9, R12, 0x2, R17 ;  /* 0x000000020c097819 */ /* 0x000fc80000010211 */
[----:B---3--:R-:W-:-:S04]  /*0190*/  IADD3 R6, P0, PT, R8, UR12, RZ ;  /* 0x0000000c08067c10 */ /* 0x008fc8000ff1e0ff */
[----:B------:R-:W-:-:S05]  /*01a0*/  IADD3.X R7, PT, PT, R9, UR13, RZ, P0, !PT ;  /* 0x0000000d09077c10 */ /* 0x000fca00087fe4ff */
[----:B--2---:R1:W-:Y:S04]  /*01b0*/  STG.E desc[UR6][R6.64], R13 ;  /* 0x0000000d06007986 */ /* 0x0043e8000c101906 */
[----:B------:R-:W2:Y:S01]  /*01c0*/  LDG.E R15, desc[UR6][R4.64+0x8] ;  /* 0x00000806040f7981 */ /* 0x000ea2000c1e1900 */
[----:B------:R-:W-:Y:S01]  /*01d0*/  IADD3 R8, P0, PT, R8, UR14, RZ ;  /* 0x0000000e08087c10 */ /* 0x000fe2000ff1e0ff */
[----:B------:R-:W-:Y:S02]  /*01e0*/  IMAD.IADD R12, R11, 0x1, R0 ;  /* 0x000000010b0c7824 */ /* 0x000fe400078e0200 */
[----:B------:R-:W-:Y:S01]  /*01f0*/  VIADD R10, R10, 0x1 ;  /* 0x000000010a0a7836 */ /* 0x000fe20000000000 */
[----:B------:R-:W-:Y:S01]  /*0200*/  IADD3.X R9, PT, PT, R9, UR15, RZ, P0, !PT ;  /* 0x0000000f09097c10 */ /* 0x000fe200087fe4ff */
        /* <DEDUP_REMOVED lines=8> */
.L_x_5:
        /* <DEDUP_REMOVED lines=15> */
.L_x_8:


//--------------------- .nv.shared.reserved.0     --------------------------
	.section	.nv.shared.reserved.0,"aw",@nobits
	.weak		__nv_reservedSMEM_offset_0_alias
	.size		__nv_reservedSMEM_offset_0_alias, 0, 64
	.other		__nv_reservedSMEM_offset_0_alias,@"STO_CUDA_RESERVED_SHARED STV_DEFAULT"
__nv_reservedSMEM_offset_0_alias:
	.zero		0
	.zero		64


//--------------------- .nv.constant0._Z6resortxPiPKiPKfS_Pfi --------------------------
	.section	.nv.constant0._Z6resortxPiPKiPKfS_Pfi,"a",@progbits
	.sectionflags	@""
	.align	4
.nv.constant0._Z6resortxPiPKiPKfS_Pfi:
	.zero		948


//--------------------- .nv.constant0._Z11initIndicesxPii --------------------------
	.section	.nv.constant0._Z11initIndicesxPii,"a",@progbits
	.sectionflags	@""
	.align	4
.nv.constant0._Z11initIndicesxPii:
	.zero		916


//--------------------- .nv.constant0._Z14extractIndicesxPKxPiS1_i --------------------------
	.section	.nv.constant0._Z14extractIndicesxPKxPiS1_i,"a",@progbits
	.sectionflags	@""
	.align	4
.nv.constant0._Z14extractIndicesxPKxPiS1_i:
	.zero		932


//--------------------- SYMBOLS --------------------------

	.type		.nv.reservedSmem.offset0,@object
	.size		.nv.reservedSmem.offset0,0x4
